//
// Generated by NVIDIA NVVM Compiler
//
// Compiler Build ID: CL-36424714
// Cuda compilation tools, release 13.0, V13.0.88
// Based on NVVM 20.0.0
//

.version 9.0
.target sm_100
.address_size 64

	// .globl	_Z4testiPd

.visible .entry _Z4testiPd(
	.param .u32 _Z4testiPd_param_0,
	.param .u64 .ptr .align 1 _Z4testiPd_param_1
)
{
	.reg .b32 	%r<3>;
	.reg .b64 	%rd<5>;
	.reg .b64 	%fd<5>;

	ld.param.u32 	%r1, [_Z4testiPd_param_0];
	ld.param.u64 	%rd1, [_Z4testiPd_param_1];
	cvta.to.global.u64 	%rd2, %rd1;
	mov.u32 	%r2, %tid.x;
	cvt.rn.f64.s32 	%fd1, %r1;
	mul.wide.u32 	%rd3, %r2, 8;
	add.s64 	%rd4, %rd2, %rd3;
	ld.global.f64 	%fd2, [%rd4];
	mul.f64 	%fd3, %fd2, %fd2;
	sub.f64 	%fd4, %fd1, %fd3;
	st.global.f64 	[%rd4], %fd4;
	ret;

}


// ===== COMPILED SASS (sm_100) =====

	.target	sm_100

	.elftype	@"ET_EXEC"


//--------------------- .note.nv.tkinfo           --------------------------
	.section	.note.nv.tkinfo,"",@"SHT_NOTE"
	.sectionflags	@"SHF_NOTE_NV_TKINFO"
	.tkinfo
        /*0018*/ 	.word	0x00000002
        /*0030*/ 	.string	""
        /*0030*/ 	.string	"ptxas"
        /*0030*/ 	.string	"Cuda compilation tools, release 13.0, V13.0.88"
        /*0030*/ 	.string	"Build cuda_13.0.r13.0/compiler.36424714_0"
        /*0030*/ 	.string	"-arch sm_100 -m 64 "



//--------------------- .note.nv.cuinfo           --------------------------
	.section	.note.nv.cuinfo,"",@"SHT_NOTE"
	.sectionflags	@"SHF_NOTE_NV_CUINFO"
        /*0018*/ 	.short	0x0002
        /*001a*/ 	.short	0x0064
        /*001c*/ 	.short	0x0082
	.zero		2


//--------------------- .nv.info                  --------------------------
	.section	.nv.info,"",@"SHT_CUDA_INFO"
	.align	4


	//----- nvinfo : EIATTR_REGCOUNT
	.align		4
        /*0000*/ 	.byte	0x04, 0x2f
        /*0002*/ 	.short	(.L_1 - .L_0)
	.align		4
.L_0:
        /*0004*/ 	.word	index@(_Z4testiPd)
        /*0008*/ 	.word	0x0000000a


	//----- nvinfo : EIATTR_FRAME_SIZE
	.align		4
.L_1:
        /*000c*/ 	.byte	0x04, 0x11
        /*000e*/ 	.short	(.L_3 - .L_2)
	.align		4
.L_2:
        /*0010*/ 	.word	index@(_Z4testiPd)
        /*0014*/ 	.word	0x00000000


	//----- nvinfo : EIATTR_MIN_STACK_SIZE
	.align		4
.L_3:
        /*0018*/ 	.byte	0x04, 0x12
        /*001a*/ 	.short	(.L_5 - .L_4)
	.align		4
.L_4:
        /*001c*/ 	.word	index@(_Z4testiPd)
        /*0020*/ 	.word	0x00000000
.L_5:


//--------------------- .nv.compat                --------------------------
	.section	.nv.compat,"",@"SHT_CUDA_COMPAT_INFO"
	.align	4
        /*0000*/ 	.byte	0x02, 0x09, 0x00, 0x00, 0x02, 0x02, 0x01, 0x00, 0x02, 0x05, 0x05, 0x00, 0x03, 0x07, 0x01, 0x01
        /*0010*/ 	.byte	0x02, 0x03, 0x00, 0x00, 0x02, 0x06, 0x01, 0x00, 0x04, 0x0b, 0x08, 0x00, 0x01, 0x00, 0x00, 0x00
        /*0020*/ 	.byte	0x00, 0x00, 0x00, 0x00


//--------------------- .nv.info._Z4testiPd       --------------------------
	.section	.nv.info._Z4testiPd,"",@"SHT_CUDA_INFO"
	.sectionflags	@""
	.align	4


	//----- nvinfo : EIATTR_CUDA_API_VERSION
	.align		4
        /*0000*/ 	.byte	0x04, 0x37
        /*0002*/ 	.short	(.L_7 - .L_6)
.L_6:
        /*0004*/ 	.word	0x00000082


	//----- nvinfo : EIATTR_KPARAM_INFO
	.align		4
.L_7:
        /*0008*/ 	.byte	0x04, 0x17
        /*000a*/ 	.short	(.L_9 - .L_8)
.L_8:
        /*000c*/ 	.word	0x00000000
        /*0010*/ 	.short	0x0001
        /*0012*/ 	.short	0x0008
        /*0014*/ 	.byte	0x00, 0xf5, 0x21, 0x00


	//----- nvinfo : EIATTR_KPARAM_INFO
	.align		4
.L_9:
        /*0018*/ 	.byte	0x04, 0x17
        /*001a*/ 	.short	(.L_11 - .L_10)
.L_10:
        /*001c*/ 	.word	0x00000000
        /*0020*/ 	.short	0x0000
        /*0022*/ 	.short	0x0000
        /*0024*/ 	.byte	0x00, 0xf0, 0x11, 0x00


	//----- nvinfo : EIATTR_SPARSE_MMA_MASK
	.align		4
.L_11:
        /*0028*/ 	.byte	0x03, 0x50
        /*002a*/ 	.short	0x0000


	//----- nvinfo : EIATTR_MAXREG_COUNT
	.align		4
        /*002c*/ 	.byte	0x03, 0x1b
        /*002e*/ 	.short	0x00ff


	//----- nvinfo : EIATTR_MERCURY_ISA_VERSION
	.align		4
        /*0030*/ 	.byte	0x03, 0x5f
        /*0032*/ 	.short	0x0101


	//----- nvinfo : EIATTR_VRC_CTA_INIT_COUNT
	.align		4
        /*0034*/ 	.byte	0x02, 0x4a
	.zero		1
	.zero		1


	//----- nvinfo : EIATTR_EXIT_INSTR_OFFSETS
	.align		4
        /*0038*/ 	.byte	0x04, 0x1c
        /*003a*/ 	.short	(.L_13 - .L_12)


	//   ....[0]....
.L_12:
        /*003c*/ 	.word	0x000000a0


	//----- nvinfo : EIATTR_CBANK_PARAM_SIZE
	.align		4
.L_13:
        /*0040*/ 	.byte	0x03, 0x19
        /*0042*/ 	.short	0x0010


	//----- nvinfo : EIATTR_PARAM_CBANK
	.align		4
        /*0044*/ 	.byte	0x04, 0x0a
        /*0046*/ 	.short	(.L_15 - .L_14)
	.align		4
.L_14:
        /*0048*/ 	.word	index@(.nv.constant0._Z4testiPd)
        /*004c*/ 	.short	0x0380
        /*004e*/ 	.short	0x0010


	//----- nvinfo : EIATTR_SW_WAR
	.align		4
.L_15:
        /*0050*/ 	.byte	0x04, 0x36
        /*0052*/ 	.short	(.L_17 - .L_16)
.L_16:
        /*0054*/ 	.word	0x00000008
.L_17:


//--------------------- .nv.callgraph             --------------------------
	.section	.nv.callgraph,"",@"SHT_CUDA_CALLGRAPH"
	.align	4
	.sectionentsize	8
	.align		4
        /*0000*/ 	.word	0x00000000
	.align		4
        /*0004*/ 	.word	0xffffffff
	.align		4
        /*0008*/ 	.word	0x00000000
	.align		4
        /*000c*/ 	.word	0xfffffffe
	.align		4
        /*0010*/ 	.word	0x00000000
	.align		4
        /*0014*/ 	.word	0xfffffffd
	.align		4
        /*0018*/ 	.word	0x00000000
	.align		4
        /*001c*/ 	.word	0xfffffffc


//--------------------- .text._Z4testiPd          --------------------------
	.section	.text._Z4testiPd,"ax",@progbits
	.align	128
        .global         _Z4testiPd
        .type           _Z4testiPd,@function
        .size           _Z4testiPd,(.L_x_1 - _Z4testiPd)
        .other          _Z4testiPd,@"STO_CUDA_ENTRY STV_DEFAULT"
_Z4testiPd:
.text._Z4testiPd:
[----:B------:R-:W-:Y:S01]  /*0000*/  LDC R1, c[0x0][0x37c] ;  /* 0x0000df00ff017b82 */ /* 0x000fe20000000800 */
[----:B------:R-:W0:Y:S07]  /*0010*/  S2R R3, SR_TID.X ;  /* 0x0000000000037919 */ /* 0x000e2e0000002100 */
[----:B------:R-:W0:Y:S01]  /*0020*/  LDC.64 R4, c[0x0][0x388] ;  /* 0x0000e200ff047b82 */ /* 0x000e220000000a00 */
[----:B------:R-:W1:Y:S01]  /*0030*/  LDCU.64 UR4, c[0x0][0x358] ;  /* 0x00006b00ff0477ac */ /* 0x000e620008000a00 */
[----:B------:R-:W2:Y:S01]  /*0040*/  LDCU UR6, c[0x0][0x380] ;  /* 0x00007000ff0677ac */ /* 0x000ea20008000800 */
[----:B0-----:R-:W-:-:S05]  /*0050*/  IMAD.WIDE.U32 R4, R3, 0x8, R4 ;  /* 0x0000000803047825 */ /* 0x001fca00078e0004 */
[----:B-1----:R-:W3:Y:S01]  /*0060*/  LDG.E.64 R6, desc[UR4][R4.64] ;  /* 0x0000000404067981 */ /* 0x002ee2000c1e1b00 */
[----:B--2---:R-:W3:Y:S02]  /*0070*/  I2F.F64 R2, UR6 ;  /* 0x0000000600027d12 */ /* 0x004ee40008201c00 */
[----:B---3--:R-:W-:-:S07]  /*0080*/  DFMA R2, -R6, R6, R2 ;  /* 0x000000060602722b */ /* 0x008fce0000000102 */
[----:B------:R-:W-:Y:S01]  /*0090*/  STG.E.64 desc[UR4][R4.64], R2 ;  /* 0x0000000204007986 */ /* 0x000fe2000c101b04 */
[----:B------:R-:W-:Y:S05]  /*00a0*/  EXIT ;  /* 0x000000000000794d */ /* 0x000fea0003800000 */
.L_x_0:
[----:B------:R-:W-:-:S00]  /*00b0*/  BRA `(.L_x_0) ;  /* 0xfffffffc00fc7947 */ /* 0x000fc0000383ffff */
[----:B------:R-:W-:-:S00]  /*00c0*/  NOP ;  /* 0x0000000000007918 */ /* 0x000fc00000000000 */
        /* <DEDUP_REMOVED lines=11> */
.L_x_1:


//--------------------- .nv.shared.reserved.0     --------------------------
	.section	.nv.shared.reserved.0,"aw",@nobits
	.weak		__nv_reservedSMEM_offset_0_alias
	.size		__nv_reservedSMEM_offset_0_alias, 0, 64
	.other		__nv_reservedSMEM_offset_0_alias,@"STO_CUDA_RESERVED_SHARED STV_DEFAULT"
__nv_reservedSMEM_offset_0_alias:
	.zero		0
	.zero		64


//--------------------- .nv.constant0._Z4testiPd  --------------------------
	.section	.nv.constant0._Z4testiPd,"a",@progbits
	.sectionflags	@""
	.align	4
.nv.constant0._Z4testiPd:
	.zero		912


//--------------------- SYMBOLS --------------------------

	.type		.nv.reservedSmem.offset0,@object
	.size		.nv.reservedSmem.offset0,0x4
